//
// Generated by NVIDIA NVVM Compiler
//
// Compiler Build ID: CL-36424714
// Cuda compilation tools, release 13.0, V13.0.88
// Based on NVVM 20.0.0
//

.version 9.0
.target sm_100
.address_size 64

	// .globl	_Z6kernelP6SpherePh

.visible .entry _Z6kernelP6SpherePh(
	.param .u64 .ptr .align 1 _Z6kernelP6SpherePh_param_0,
	.param .u64 .ptr .align 1 _Z6kernelP6SpherePh_param_1
)
{
	.reg .pred 	%p<10>;
	.reg .b16 	%rs<2>;
	.reg .b32 	%r<21>;
	.reg .b32 	%f<159>;
	.reg .b64 	%rd<11>;

	ld.param.u64 	%rd5, [_Z6kernelP6SpherePh_param_0];
	ld.param.u64 	%rd4, [_Z6kernelP6SpherePh_param_1];
	cvta.to.global.u64 	%rd6, %rd5;
	mov.u32 	%r6, %ctaid.x;
	mov.u32 	%r7, %ntid.x;
	mov.u32 	%r8, %tid.x;
	mad.lo.s32 	%r1, %r6, %r7, %r8;
	mov.u32 	%r9, %ctaid.y;
	mov.u32 	%r10, %ntid.y;
	mov.u32 	%r11, %tid.y;
	mad.lo.s32 	%r2, %r9, %r10, %r11;
	add.s32 	%r12, %r1, -1024;
	cvt.rn.f32.s32 	%f1, %r12;
	add.s32 	%r13, %r2, -1024;
	cvt.rn.f32.s32 	%f2, %r13;
	add.s64 	%rd10, %rd6, 56;
	mov.f32 	%f139, 0f00000000;
	mov.f32 	%f140, 0fD09502F9;
	mov.b32 	%r20, 0;
	mov.f32 	%f138, %f139;
	mov.f32 	%f137, %f139;
$L__BB0_1:
	ld.global.f32 	%f68, [%rd10+-40];
	sub.f32 	%f69, %f1, %f68;
	ld.global.f32 	%f70, [%rd10+-36];
	sub.f32 	%f71, %f2, %f70;
	mul.f32 	%f8, %f69, %f69;
	mul.f32 	%f9, %f71, %f71;
	add.f32 	%f72, %f8, %f9;
	ld.global.f32 	%f73, [%rd10+-44];
	mul.f32 	%f10, %f73, %f73;
	setp.geu.f32 	%p1, %f72, %f10;
	mov.f32 	%f136, 0fD09502F9;
	@%p1 bra 	$L__BB0_3;
	sub.f32 	%f74, %f10, %f8;
	sub.f32 	%f75, %f74, %f9;
	sqrt.rn.f32 	%f76, %f75;
	sqrt.rn.f32 	%f77, %f10;
	div.rn.f32 	%f135, %f76, %f77;
	ld.global.f32 	%f78, [%rd10+-32];
	add.f32 	%f136, %f76, %f78;
$L__BB0_3:
	setp.leu.f32 	%p2, %f136, %f140;
	@%p2 bra 	$L__BB0_5;
	ld.global.f32 	%f79, [%rd10+-56];
	mul.f32 	%f137, %f135, %f79;
	ld.global.f32 	%f80, [%rd10+-52];
	mul.f32 	%f138, %f135, %f80;
	ld.global.f32 	%f81, [%rd10+-48];
	mul.f32 	%f139, %f135, %f81;
	mov.f32 	%f140, %f136;
$L__BB0_5:
	ld.global.f32 	%f83, [%rd10+-12];
	sub.f32 	%f84, %f1, %f83;
	ld.global.f32 	%f85, [%rd10+-8];
	sub.f32 	%f86, %f2, %f85;
	mul.f32 	%f22, %f84, %f84;
	mul.f32 	%f23, %f86, %f86;
	add.f32 	%f87, %f22, %f23;
	ld.global.f32 	%f88, [%rd10+-16];
	mul.f32 	%f24, %f88, %f88;
	setp.geu.f32 	%p3, %f87, %f24;
	mov.f32 	%f142, 0fD09502F9;
	@%p3 bra 	$L__BB0_7;
	sub.f32 	%f89, %f24, %f22;
	sub.f32 	%f90, %f89, %f23;
	sqrt.rn.f32 	%f91, %f90;
	sqrt.rn.f32 	%f92, %f24;
	div.rn.f32 	%f135, %f91, %f92;
	ld.global.f32 	%f93, [%rd10+-4];
	add.f32 	%f142, %f91, %f93;
$L__BB0_7:
	setp.leu.f32 	%p4, %f142, %f140;
	@%p4 bra 	$L__BB0_9;
	ld.global.f32 	%f94, [%rd10+-28];
	mul.f32 	%f137, %f135, %f94;
	ld.global.f32 	%f95, [%rd10+-24];
	mul.f32 	%f138, %f135, %f95;
	ld.global.f32 	%f96, [%rd10+-20];
	mul.f32 	%f139, %f135, %f96;
	mov.f32 	%f140, %f142;
$L__BB0_9:
	ld.global.f32 	%f98, [%rd10+16];
	sub.f32 	%f99, %f1, %f98;
	ld.global.f32 	%f100, [%rd10+20];
	sub.f32 	%f101, %f2, %f100;
	mul.f32 	%f36, %f99, %f99;
	mul.f32 	%f37, %f101, %f101;
	add.f32 	%f102, %f36, %f37;
	ld.global.f32 	%f103, [%rd10+12];
	mul.f32 	%f38, %f103, %f103;
	setp.geu.f32 	%p5, %f102, %f38;
	mov.f32 	%f148, 0fD09502F9;
	@%p5 bra 	$L__BB0_11;
	sub.f32 	%f104, %f38, %f36;
	sub.f32 	%f105, %f104, %f37;
	sqrt.rn.f32 	%f106, %f105;
	sqrt.rn.f32 	%f107, %f38;
	div.rn.f32 	%f135, %f106, %f107;
	ld.global.f32 	%f108, [%rd10+24];
	add.f32 	%f148, %f106, %f108;
$L__BB0_11:
	setp.leu.f32 	%p6, %f148, %f140;
	@%p6 bra 	$L__BB0_13;
	ld.global.f32 	%f109, [%rd10];
	mul.f32 	%f137, %f135, %f109;
	ld.global.f32 	%f110, [%rd10+4];
	mul.f32 	%f138, %f135, %f110;
	ld.global.f32 	%f111, [%rd10+8];
	mul.f32 	%f139, %f135, %f111;
	mov.f32 	%f140, %f148;
$L__BB0_13:
	ld.global.f32 	%f113, [%rd10+44];
	sub.f32 	%f114, %f1, %f113;
	ld.global.f32 	%f115, [%rd10+48];
	sub.f32 	%f116, %f2, %f115;
	mul.f32 	%f50, %f114, %f114;
	mul.f32 	%f51, %f116, %f116;
	add.f32 	%f117, %f50, %f51;
	ld.global.f32 	%f118, [%rd10+40];
	mul.f32 	%f52, %f118, %f118;
	setp.geu.f32 	%p7, %f117, %f52;
	mov.f32 	%f154, 0fD09502F9;
	@%p7 bra 	$L__BB0_15;
	sub.f32 	%f119, %f52, %f50;
	sub.f32 	%f120, %f119, %f51;
	sqrt.rn.f32 	%f121, %f120;
	sqrt.rn.f32 	%f122, %f52;
	div.rn.f32 	%f135, %f121, %f122;
	ld.global.f32 	%f123, [%rd10+52];
	add.f32 	%f154, %f121, %f123;
$L__BB0_15:
	setp.leu.f32 	%p8, %f154, %f140;
	@%p8 bra 	$L__BB0_17;
	ld.global.f32 	%f124, [%rd10+28];
	mul.f32 	%f137, %f135, %f124;
	ld.global.f32 	%f125, [%rd10+32];
	mul.f32 	%f138, %f135, %f125;
	ld.global.f32 	%f126, [%rd10+36];
	mul.f32 	%f139, %f135, %f126;
	mov.f32 	%f140, %f154;
$L__BB0_17:
	add.s32 	%r20, %r20, 4;
	add.s64 	%rd10, %rd10, 112;
	setp.ne.s32 	%p9, %r20, 20;
	@%p9 bra 	$L__BB0_1;
	cvta.to.global.u64 	%rd7, %rd4;
	mul.f32 	%f127, %f137, 0f437F0000;
	cvt.rzi.s32.f32 	%r14, %f127;
	shl.b32 	%r15, %r2, 13;
	shl.b32 	%r16, %r1, 2;
	add.s32 	%r17, %r15, %r16;
	cvt.s64.s32 	%rd8, %r17;
	add.s64 	%rd9, %rd7, %rd8;
	st.global.u8 	[%rd9], %r14;
	mul.f32 	%f128, %f138, 0f437F0000;
	cvt.rzi.s32.f32 	%r18, %f128;
	st.global.u8 	[%rd9+1], %r18;
	mul.f32 	%f129, %f139, 0f437F0000;
	cvt.rzi.s32.f32 	%r19, %f129;
	st.global.u8 	[%rd9+2], %r19;
	mov.b16 	%rs1, 255;
	st.global.u8 	[%rd9+3], %rs1;
	ret;

}


// ===== COMPILED SASS (sm_100) =====

	.target	sm_100

	.elftype	@"ET_EXEC"


//--------------------- .note.nv.tkinfo           --------------------------
	.section	.note.nv.tkinfo,"",@"SHT_NOTE"
	.sectionflags	@"SHF_NOTE_NV_TKINFO"
	.tkinfo
        /*0018*/ 	.word	0x00000002
        /*0030*/ 	.string	""
        /*0030*/ 	.string	"ptxas"
        /*0030*/ 	.string	"Cuda compilation tools, release 13.0, V13.0.88"
        /*0030*/ 	.string	"Build cuda_13.0.r13.0/compiler.36424714_0"
        /*0030*/ 	.string	"-arch sm_100 -m 64 "



//--------------------- .note.nv.cuinfo           --------------------------
	.section	.note.nv.cuinfo,"",@"SHT_NOTE"
	.sectionflags	@"SHF_NOTE_NV_CUINFO"
        /*0018*/ 	.short	0x0002
        /*001a*/ 	.short	0x0064
        /*001c*/ 	.short	0x0082
	.zero		2


//--------------------- .nv.info                  --------------------------
	.section	.nv.info,"",@"SHT_CUDA_INFO"
	.align	4


	//----- nvinfo : EIATTR_REGCOUNT
	.align		4
        /*0000*/ 	.byte	0x04, 0x2f
        /*0002*/ 	.short	(.L_1 - .L_0)
	.align		4
.L_0:
        /*0004*/ 	.word	index@(_Z6kernelP6SpherePh)
        /*0008*/ 	.word	0x00000018


	//----- nvinfo : EIATTR_FRAME_SIZE
	.align		4
.L_1:
        /*000c*/ 	.byte	0x04, 0x11
        /*000e*/ 	.short	(.L_3 - .L_2)
	.align		4
.L_2:
        /*0010*/ 	.word	index@($__internal_1_$__cuda_sm3x_div_rn_noftz_f32_slowpath)
        /*0014*/ 	.word	0x00000000


	//----- nvinfo : EIATTR_FRAME_SIZE
	.align		4
.L_3:
        /*0018*/ 	.byte	0x04, 0x11
        /*001a*/ 	.short	(.L_5 - .L_4)
	.align		4
.L_4:
        /*001c*/ 	.word	index@($__internal_0_$__cuda_sm20_sqrt_rn_f32_slowpath)
        /*0020*/ 	.word	0x00000000


	//----- nvinfo : EIATTR_FRAME_SIZE
	.align		4
.L_5:
        /*0024*/ 	.byte	0x04, 0x11
        /*0026*/ 	.short	(.L_7 - .L_6)
	.align		4
.L_6:
        /*0028*/ 	.word	index@(_Z6kernelP6SpherePh)
        /*002c*/ 	.word	0x00000000


	//----- nvinfo : EIATTR_MIN_STACK_SIZE
	.align		4
.L_7:
        /*0030*/ 	.byte	0x04, 0x12
        /*0032*/ 	.short	(.L_9 - .L_8)
	.align		4
.L_8:
        /*0034*/ 	.word	index@(_Z6kernelP6SpherePh)
        /*0038*/ 	.word	0x00000000
.L_9:


//--------------------- .nv.compat                --------------------------
	.section	.nv.compat,"",@"SHT_CUDA_COMPAT_INFO"
	.align	4
        /*0000*/ 	.byte	0x02, 0x09, 0x00, 0x00, 0x02, 0x02, 0x01, 0x00, 0x02, 0x05, 0x05, 0x00, 0x03, 0x07, 0x01, 0x01
        /*0010*/ 	.byte	0x02, 0x03, 0x00, 0x00, 0x02, 0x06, 0x01, 0x00, 0x04, 0x0b, 0x08, 0x00, 0x01, 0x00, 0x00, 0x00
        /*0020*/ 	.byte	0x00, 0x00, 0x00, 0x00


//--------------------- .nv.info._Z6kernelP6SpherePh --------------------------
	.section	.nv.info._Z6kernelP6SpherePh,"",@"SHT_CUDA_INFO"
	.sectionflags	@""
	.align	4


	//----- nvinfo : EIATTR_CUDA_API_VERSION
	.align		4
        /*0000*/ 	.byte	0x04, 0x37
        /*0002*/ 	.short	(.L_11 - .L_10)
.L_10:
        /*0004*/ 	.word	0x00000082


	//----- nvinfo : EIATTR_KPARAM_INFO
	.align		4
.L_11:
        /*0008*/ 	.byte	0x04, 0x17
        /*000a*/ 	.short	(.L_13 - .L_12)
.L_12:
        /*000c*/ 	.word	0x00000000
        /*0010*/ 	.short	0x0001
        /*0012*/ 	.short	0x0008
        /*0014*/ 	.byte	0x00, 0xf5, 0x21, 0x00


	//----- nvinfo : EIATTR_KPARAM_INFO
	.align		4
.L_13:
        /*0018*/ 	.byte	0x04, 0x17
        /*001a*/ 	.short	(.L_15 - .L_14)
.L_14:
        /*001c*/ 	.word	0x00000000
        /*0020*/ 	.short	0x0000
        /*0022*/ 	.short	0x0000
        /*0024*/ 	.byte	0x00, 0xf5, 0x21, 0x00


	//----- nvinfo : EIATTR_SPARSE_MMA_MASK
	.align		4
.L_15:
        /*0028*/ 	.byte	0x03, 0x50
        /*002a*/ 	.short	0x0000


	//----- nvinfo : EIATTR_MAXREG_COUNT
	.align		4
        /*002c*/ 	.byte	0x03, 0x1b
        /*002e*/ 	.short	0x00ff


	//----- nvinfo : EIATTR_MERCURY_ISA_VERSION
	.align		4
        /*0030*/ 	.byte	0x03, 0x5f
        /*0032*/ 	.short	0x0101


	//----- nvinfo : EIATTR_VRC_CTA_INIT_COUNT
	.align		4
        /*0034*/ 	.byte	0x02, 0x4a
	.zero		1
	.zero		1


	//----- nvinfo : EIATTR_EXIT_INSTR_OFFSETS
	.align		4
        /*0038*/ 	.byte	0x04, 0x1c
        /*003a*/ 	.short	(.L_17 - .L_16)


	//   ....[0]....
.L_16:
        /*003c*/ 	.word	0x000013f0


	//----- nvinfo : EIATTR_CRS_STACK_SIZE
	.align		4
.L_17:
        /*0040*/ 	.byte	0x04, 0x1e
        /*0042*/ 	.short	(.L_19 - .L_18)
.L_18:
        /*0044*/ 	.word	0x00000000


	//----- nvinfo : EIATTR_CBANK_PARAM_SIZE
	.align		4
.L_19:
        /*0048*/ 	.byte	0x03, 0x19
        /*004a*/ 	.short	0x0010


	//----- nvinfo : EIATTR_PARAM_CBANK
	.align		4
        /*004c*/ 	.byte	0x04, 0x0a
        /*004e*/ 	.short	(.L_21 - .L_20)
	.align		4
.L_20:
        /*0050*/ 	.word	index@(.nv.constant0._Z6kernelP6SpherePh)
        /*0054*/ 	.short	0x0380
        /*0056*/ 	.short	0x0010


	//----- nvinfo : EIATTR_SW_WAR
	.align		4
.L_21:
        /*0058*/ 	.byte	0x04, 0x36
        /*005a*/ 	.short	(.L_23 - .L_22)
.L_22:
        /*005c*/ 	.word	0x00000008
.L_23:


//--------------------- .nv.callgraph             --------------------------
	.section	.nv.callgraph,"",@"SHT_CUDA_CALLGRAPH"
	.align	4
	.sectionentsize	8
	.align		4
        /*0000*/ 	.word	0x00000000
	.align		4
        /*0004*/ 	.word	0xffffffff
	.align		4
        /*0008*/ 	.word	0x00000000
	.align		4
        /*000c*/ 	.word	0xfffffffe
	.align		4
        /*0010*/ 	.word	0x00000000
	.align		4
        /*0014*/ 	.word	0xfffffffd
	.align		4
        /*0018*/ 	.word	0x00000000
	.align		4
        /*001c*/ 	.word	0xfffffffc


//--------------------- .text._Z6kernelP6SpherePh --------------------------
	.section	.text._Z6kernelP6SpherePh,"ax",@progbits
	.align	128
        .global         _Z6kernelP6SpherePh
        .type           _Z6kernelP6SpherePh,@function
        .size           _Z6kernelP6SpherePh,(.L_x_57 - _Z6kernelP6SpherePh)
        .other          _Z6kernelP6SpherePh,@"STO_CUDA_ENTRY STV_DEFAULT"
_Z6kernelP6SpherePh:
.text._Z6kernelP6SpherePh:
[----:B------:R-:W-:Y:S01]  /*0000*/  LDC R1, c[0x0][0x37c] ;  /* 0x0000df00ff017b82 */ /* 0x000fe20000000800 */
[----:B------:R-:W0:Y:S07]  /*0010*/  S2R R3, SR_TID.X ;  /* 0x0000000000037919 */ /* 0x000e2e0000002100 */
[----:B------:R-:W0:Y:S01]  /*0020*/  LDC R6, c[0x0][0x360] ;  /* 0x0000d800ff067b82 */ /* 0x000e220000000800 */
[----:B------:R-:W1:Y:S01]  /*0030*/  LDCU.64 UR4, c[0x0][0x380] ;  /* 0x00007000ff0477ac */ /* 0x000e620008000a00 */
[----:B------:R-:W-:Y:S01]  /*0040*/  HFMA2 R8, -RZ, RZ, 0, 0 ;  /* 0x00000000ff087431 */ /* 0x000fe200000001ff */
[----:B------:R-:W2:Y:S01]  /*0050*/  S2R R0, SR_TID.Y ;  /* 0x0000000000007919 */ /* 0x000ea20000002200 */
[----:B------:R-:W-:-:S02]  /*0060*/  MOV R9, 0xd09502f9 ;  /* 0xd09502f900097802 */ /* 0x000fc40000000f00 */
[----:B------:R-:W-:Y:S02]  /*0070*/  CS2R R10, SRZ ;  /* 0x00000000000a7805 */ /* 0x000fe4000001ff00 */
[----:B------:R-:W0:Y:S08]  /*0080*/  S2UR UR6, SR_CTAID.X ;  /* 0x00000000000679c3 */ /* 0x000e300000002500 */
[----:B------:R-:W2:Y:S01]  /*0090*/  S2UR UR8, SR_CTAID.Y ;  /* 0x00000000000879c3 */ /* 0x000ea20000002600 */
[----:B-1----:R-:W-:-:S04]  /*00a0*/  UIADD3 UR4, UP0, UPT, UR4, 0x38, URZ ;  /* 0x0000003804047890 */ /* 0x002fc8000ff1e0ff */
[----:B------:R-:W-:-:S03]  /*00b0*/  UIADD3.X UR5, UPT, UPT, URZ, UR5, URZ, UP0, !UPT ;  /* 0x00000005ff057290 */ /* 0x000fc600087fe4ff */
[----:B------:R-:W2:Y:S01]  /*00c0*/  LDC R7, c[0x0][0x364] ;  /* 0x0000d900ff077b82 */ /* 0x000ea20000000800 */
[----:B------:R-:W-:Y:S01]  /*00d0*/  IMAD.U32 R4, RZ, RZ, UR4 ;  /* 0x00000004ff047e24 */ /* 0x000fe2000f8e00ff */
[----:B------:R-:W-:Y:S01]  /*00e0*/  UMOV UR4, URZ ;  /* 0x000000ff00047c82 */ /* 0x000fe20008000000 */
[----:B------:R-:W-:Y:S01]  /*00f0*/  MOV R5, UR5 ;  /* 0x0000000500057c02 */ /* 0x000fe20008000f00 */
[----:B0-----:R-:W-:Y:S01]  /*0100*/  IMAD R6, R6, UR6, R3 ;  /* 0x0000000606067c24 */ /* 0x001fe2000f8e0203 */
[----:B------:R-:W0:Y:S04]  /*0110*/  LDCU.64 UR6, c[0x0][0x358] ;  /* 0x00006b00ff0677ac */ /* 0x000e280008000a00 */
[----:B------:R-:W-:-:S04]  /*0120*/  IADD3 R12, PT, PT, R6, -0x400, RZ ;  /* 0xfffffc00060c7810 */ /* 0x000fc80007ffe0ff */
[----:B------:R-:W-:Y:S01]  /*0130*/  I2FP.F32.S32 R12, R12 ;  /* 0x0000000c000c7245 */ /* 0x000fe20000201400 */
[----:B--2---:R-:W-:-:S05]  /*0140*/  IMAD R7, R7, UR8, R0 ;  /* 0x0000000807077c24 */ /* 0x004fca000f8e0200 */
[----:B------:R-:W-:-:S04]  /*0150*/  IADD3 R13, PT, PT, R7, -0x400, RZ ;  /* 0xfffffc00070d7810 */ /* 0x000fc80007ffe0ff */
[----:B0-----:R-:W-:-:S07]  /*0160*/  I2FP.F32.S32 R13, R13 ;  /* 0x0000000d000d7245 */ /* 0x001fce0000201400 */
.L_x_42:
[----:B------:R-:W2:Y:S04]  /*0170*/  LDG.E R3, desc[UR6][R4.64+-0x28] ;  /* 0xffffd80604037981 */ /* 0x000ea8000c1e1900 */
[----:B------:R-:W3:Y:S04]  /*0180*/  LDG.E R2, desc[UR6][R4.64+-0x24] ;  /* 0xffffdc0604027981 */ /* 0x000ee8000c1e1900 */
[----:B------:R-:W4:Y:S01]  /*0190*/  LDG.E R14, desc[UR6][R4.64+-0x2c] ;  /* 0xffffd406040e7981 */ /* 0x000f22000c1e1900 */
[----:B------:R-:W-:Y:S01]  /*01a0*/  UIADD3 UR4, UPT, UPT, UR4, 0x4, URZ ;  /* 0x0000000404047890 */ /* 0x000fe2000fffe0ff */
[----:B------:R-:W-:Y:S03]  /*01b0*/  BSSY.RECONVERGENT B0, `(.L_x_0) ;  /* 0x0000039000007945 */ /* 0x000fe60003800200 */
[----:B------:R-:W-:Y:S01]  /*01c0*/  UISETP.NE.AND UP0, UPT, UR4, 0x14, UPT ;  /* 0x000000140400788c */ /* 0x000fe2000bf05270 */
[----:B--2---:R-:W-:Y:S01]  /*01d0*/  FADD R3, R12, -R3 ;  /* 0x800000030c037221 */ /* 0x004fe20000000000 */
[----:B---3--:R-:W-:-:S03]  /*01e0*/  FADD R2, R13, -R2 ;  /* 0x800000020d027221 */ /* 0x008fc60000000000 */
[----:B------:R-:W-:Y:S01]  /*01f0*/  FMUL R15, R3, R3 ;  /* 0x00000003030f7220 */ /* 0x000fe20000400000 */
[----:B------:R-:W-:Y:S01]  /*0200*/  FMUL R16, R2, R2 ;  /* 0x0000000202107220 */ /* 0x000fe20000400000 */
[----:B----4-:R-:W-:Y:S01]  /*0210*/  FMUL R14, R14, R14 ;  /* 0x0000000e0e0e7220 */ /* 0x010fe20000400000 */
[----:B------:R-:W-:Y:S02]  /*0220*/  MOV R2, 0xd09502f9 ;  /* 0xd09502f900027802 */ /* 0x000fe40000000f00 */
[----:B------:R-:W-:-:S05]  /*0230*/  FADD R3, R15, R16 ;  /* 0x000000100f037221 */ /* 0x000fca0000000000 */
[----:B------:R-:W-:-:S13]  /*0240*/  FSETP.GEU.AND P0, PT, R3, R14, PT ;  /* 0x0000000e0300720b */ /* 0x000fda0003f0e000 */
[----:B------:R-:W-:Y:S05]  /*0250*/  @P0 BRA `(.L_x_1) ;  /* 0x0000000000b80947 */ /* 0x000fea0003800000 */
[----:B------:R-:W-:Y:S01]  /*0260*/  FADD R0, -R15, R14 ;  /* 0x0000000e0f007221 */ /* 0x000fe20000000100 */
[----:B------:R-:W-:Y:S03]  /*0270*/  BSSY.RECONVERGENT B1, `(.L_x_2) ;  /* 0x000000e000017945 */ /* 0x000fe60003800200 */
[----:B------:R-:W-:-:S04]  /*0280*/  FADD R0, -R16, R0 ;  /* 0x0000000010007221 */ /* 0x000fc80000000100 */
[----:B------:R0:W1:Y:S01]  /*0290*/  MUFU.RSQ R3, R0 ;  /* 0x0000000000037308 */ /* 0x0000620000001400 */
[----:B------:R-:W-:-:S04]  /*02a0*/  IADD3 R2, PT, PT, R0, -0xd000000, RZ ;  /* 0xf300000000027810 */ /* 0x000fc80007ffe0ff */
[----:B------:R-:W-:-:S13]  /*02b0*/  ISETP.GT.U32.AND P0, PT, R2, 0x727fffff, PT ;  /* 0x727fffff0200780c */ /* 0x000fda0003f04070 */
[----:B01----:R-:W-:Y:S05]  /*02c0*/  @!P0 BRA `(.L_x_3) ;  /* 0x0000000000108947 */ /* 0x003fea0003800000 */
[----:B------:R-:W-:-:S07]  /*02d0*/  MOV R19, 0x2f0 ;  /* 0x000002f000137802 */ /* 0x000fce0000000f00 */
[----:B------:R-:W-:Y:S05]  /*02e0*/  CALL.REL.NOINC `($__internal_0_$__cuda_sm20_sqrt_rn_f32_slowpath) ;  /* 0x0000001000447944 */ /* 0x000fea0003c00000 */
[----:B------:R-:W-:Y:S01]  /*02f0*/  MOV R15, R0 ;  /* 0x00000000000f7202 */ /* 0x000fe20000000f00 */
[----:B------:R-:W-:Y:S06]  /*0300*/  BRA `(.L_x_4) ;  /* 0x0000000000107947 */ /* 0x000fec0003800000 */
.L_x_3:
[----:B------:R-:W-:Y:S01]  /*0310*/  FMUL.FTZ R15, R0, R3 ;  /* 0x00000003000f7220 */ /* 0x000fe20000410000 */
[----:B------:R-:W-:-:S03]  /*0320*/  FMUL.FTZ R2, R3, 0.5 ;  /* 0x3f00000003027820 */ /* 0x000fc60000410000 */
[----:B------:R-:W-:-:S04]  /*0330*/  FFMA R0, -R15, R15, R0 ;  /* 0x0000000f0f007223 */ /* 0x000fc80000000100 */
[----:B------:R-:W-:-:S07]  /*0340*/  FFMA R15, R0, R2, R15 ;  /* 0x00000002000f7223 */ /* 0x000fce000000000f */
.L_x_4:
[----:B------:R-:W-:Y:S05]  /*0350*/  BSYNC.RECONVERGENT B1 ;  /* 0x0000000000017941 */ /* 0x000fea0003800200 */
.L_x_2:
[----:B------:R-:W-:Y:S01]  /*0360*/  VIADD R0, R14, 0xf3000000 ;  /* 0xf30000000e007836 */ /* 0x000fe20000000000 */
[----:B------:R0:W1:Y:S04]  /*0370*/  MUFU.RSQ R17, R14 ;  /* 0x0000000e00117308 */ /* 0x0000680000001400 */
[----:B------:R-:W-:-:S13]  /*0380*/  ISETP.GT.U32.AND P0, PT, R0, 0x727fffff, PT ;  /* 0x727fffff0000780c */ /* 0x000fda0003f04070 */
[----:B01----:R-:W-:Y:S05]  /*0390*/  @!P0 BRA `(.L_x_5) ;  /* 0x00000000001c8947 */ /* 0x003fea0003800000 */
[----:B------:R-:W-:Y:S01]  /*03a0*/  BSSY.RECONVERGENT B1, `(.L_x_6) ;  /* 0x0000004000017945 */ /* 0x000fe20003800200 */
[----:B------:R-:W-:Y:S02]  /*03b0*/  MOV R0, R14 ;  /* 0x0000000e00007202 */ /* 0x000fe40000000f00 */
[----:B------:R-:W-:-:S07]  /*03c0*/  MOV R19, 0x3e0 ;  /* 0x000003e000137802 */ /* 0x000fce0000000f00 */
[----:B------:R-:W-:Y:S05]  /*03d0*/  CALL.REL.NOINC `($__internal_0_$__cuda_sm20_sqrt_rn_f32_slowpath) ;  /* 0x0000001000087944 */ /* 0x000fea0003c00000 */
[----:B------:R-:W-:Y:S05]  /*03e0*/  BSYNC.RECONVERGENT B1 ;  /* 0x0000000000017941 */ /* 0x000fea0003800200 */
.L_x_6:
[----:B------:R-:W-:Y:S01]  /*03f0*/  MOV R3, R0 ;  /* 0x0000000000037202 */ /* 0x000fe20000000f00 */
[----:B------:R-:W-:Y:S06]  /*0400*/  BRA `(.L_x_7) ;  /* 0x0000000000107947 */ /* 0x000fec0003800000 */
.L_x_5:
[----:B------:R-:W-:Y:S01]  /*0410*/  FMUL.FTZ R3, R14, R17 ;  /* 0x000000110e037220 */ /* 0x000fe20000410000 */
[----:B------:R-:W-:-:S03]  /*0420*/  FMUL.FTZ R0, R17, 0.5 ;  /* 0x3f00000011007820 */ /* 0x000fc60000410000 */
[----:B------:R-:W-:-:S04]  /*0430*/  FFMA R14, -R3, R3, R14 ;  /* 0x00000003030e7223 */ /* 0x000fc8000000010e */
[----:B------:R-:W-:-:S07]  /*0440*/  FFMA R3, R14, R0, R3 ;  /* 0x000000000e037223 */ /* 0x000fce0000000003 */
.L_x_7:
[----:B------:R-:W0:Y:S01]  /*0450*/  MUFU.RCP R0, R3 ;  /* 0x0000000300007308 */ /* 0x000e220000001000 */
[----:B------:R-:W-:Y:S07]  /*0460*/  BSSY.RECONVERGENT B1, `(.L_x_8) ;  /* 0x000000b000017945 */ /* 0x000fee0003800200 */
[----:B------:R-:W1:Y:S01]  /*0470*/  FCHK P0, R15, R3 ;  /* 0x000000030f007302 */ /* 0x000e620000000000 */
[----:B0-----:R-:W-:-:S04]  /*0480*/  FFMA R17, R0, -R3, 1 ;  /* 0x3f80000000117423 */ /* 0x001fc80000000803 */
[----:B------:R-:W-:-:S04]  /*0490*/  FFMA R0, R0, R17, R0 ;  /* 0x0000001100007223 */ /* 0x000fc80000000000 */
[----:B------:R-:W-:-:S04]  /*04a0*/  FFMA R2, R0, R15, RZ ;  /* 0x0000000f00027223 */ /* 0x000fc800000000ff */
[----:B------:R-:W-:-:S04]  /*04b0*/  FFMA R17, R2, -R3, R15 ;  /* 0x8000000302117223 */ /* 0x000fc8000000000f */
[----:B------:R-:W-:Y:S01]  /*04c0*/  FFMA R0, R0, R17, R2 ;  /* 0x0000001100007223 */ /* 0x000fe20000000002 */
[----:B-1----:R-:W-:Y:S06]  /*04d0*/  @!P0 BRA `(.L_x_9) ;  /* 0x00000000000c8947 */ /* 0x002fec0003800000 */
[----:B------:R-:W-:Y:S02]  /*04e0*/  MOV R0, R15 ;  /* 0x0000000f00007202 */ /* 0x000fe40000000f00 */
[----:B------:R-:W-:-:S07]  /*04f0*/  MOV R2, 0x510 ;  /* 0x0000051000027802 */ /* 0x000fce0000000f00 */
[----:B------:R-:W-:Y:S05]  /*0500*/  CALL.REL.NOINC `($__internal_1_$__cuda_sm3x_div_rn_noftz_f32_slowpath) ;  /* 0x0000001000187944 */ /* 0x000fea0003c00000 */
.L_x_9:
[----:B------:R-:W-:Y:S05]  /*0510*/  BSYNC.RECONVERGENT B1 ;  /* 0x0000000000017941 */ /* 0x000fea0003800200 */
.L_x_8:
[----:B------:R-:W2:Y:S02]  /*0520*/  LDG.E R2, desc[UR6][R4.64+-0x20] ;  /* 0xffffe00604027981 */ /* 0x000ea4000c1e1900 */
[----:B--2---:R-:W-:-:S07]  /*0530*/  FADD R2, R2, R15 ;  /* 0x0000000f02027221 */ /* 0x004fce0000000000 */
.L_x_1:
[----:B------:R-:W-:Y:S05]  /*0540*/  BSYNC.RECONVERGENT B0 ;  /* 0x0000000000007941 */ /* 0x000fea0003800200 */
.L_x_0:
[----:B------:R-:W2:Y:S04]  /*0550*/  LDG.E R19, desc[UR6][R4.64+-0xc] ;  /* 0xfffff40604137981 */ /* 0x000ea8000c1e1900 */
[----:B------:R-:W3:Y:S01]  /*0560*/  LDG.E R14, desc[UR6][R4.64+-0x8] ;  /* 0xfffff806040e7981 */ /* 0x000ee2000c1e1900 */
[----:B------:R-:W-:-:S03]  /*0570*/  FSETP.GT.AND P0, PT, R2, R9, PT ;  /* 0x000000090200720b */ /* 0x000fc60003f04000 */
[----:B------:R-:W4:Y:S10]  /*0580*/  LDG.E R16, desc[UR6][R4.64+-0x10] ;  /* 0xfffff00604107981 */ /* 0x000f34000c1e1900 */
[----:B------:R-:W5:Y:S04]  /*0590*/  @P0 LDG.E R3, desc[UR6][R4.64+-0x38] ;  /* 0xffffc80604030981 */ /* 0x000f68000c1e1900 */
[----:B------:R-:W5:Y:S04]  /*05a0*/  @P0 LDG.E R15, desc[UR6][R4.64+-0x34] ;  /* 0xffffcc06040f0981 */ /* 0x000f68000c1e1900 */
[----:B------:R-:W5:Y:S01]  /*05b0*/  @P0 LDG.E R17, desc[UR6][R4.64+-0x30] ;  /* 0xffffd00604110981 */ /* 0x000f62000c1e1900 */
[----:B------:R-:W-:Y:S01]  /*05c0*/  BSSY.RECONVERGENT B0, `(.L_x_10) ;  /* 0x000003c000007945 */ /* 0x000fe20003800200 */
[----:B------:R-:W-:Y:S01]  /*05d0*/  @P0 MOV R9, R2 ;  /* 0x0000000200090202 */ /* 0x000fe20000000f00 */
[----:B------:R-:W-:-:S02]  /*05e0*/  IMAD.MOV.U32 R2, RZ, RZ, -0x2f6afd07 ;  /* 0xd09502f9ff027424 */ /* 0x000fc400078e00ff */
[----:B--2---:R-:W-:Y:S01]  /*05f0*/  FADD R19, R12, -R19 ;  /* 0x800000130c137221 */ /* 0x004fe20000000000 */
[----:B---3--:R-:W-:-:S03]  /*0600*/  FADD R14, R13, -R14 ;  /* 0x8000000e0d0e7221 */ /* 0x008fc60000000000 */
[----:B------:R-:W-:Y:S01]  /*0610*/  FMUL R21, R19, R19 ;  /* 0x0000001313157220 */ /* 0x000fe20000400000 */
[----:B------:R-:W-:Y:S01]  /*0620*/  FMUL R18, R14, R14 ;  /* 0x0000000e0e127220 */ /* 0x000fe20000400000 */
[----:B----4-:R-:W-:-:S03]  /*0630*/  FMUL R14, R16, R16 ;  /* 0x00000010100e7220 */ /* 0x010fc60000400000 */
[----:B------:R-:W-:-:S05]  /*0640*/  FADD R19, R21, R18 ;  /* 0x0000001215137221 */ /* 0x000fca0000000000 */
[----:B------:R-:W-:Y:S01]  /*0650*/  FSETP.GEU.AND P1, PT, R19, R14, PT ;  /* 0x0000000e1300720b */ /* 0x000fe20003f2e000 */
[C---:B-----5:R-:W-:Y:S01]  /*0660*/  @P0 FMUL R11, R0.reuse, R3 ;  /* 0x00000003000b0220 */ /* 0x060fe20000400000 */
[C---:B------:R-:W-:Y:S01]  /*0670*/  @P0 FMUL R10, R0.reuse, R15 ;  /* 0x0000000f000a0220 */ /* 0x040fe20000400000 */
[----:B------:R-:W-:-:S10]  /*0680*/  @P0 FMUL R8, R0, R17 ;  /* 0x0000001100080220 */ /* 0x000fd40000400000 */
        /* <DEDUP_REMOVED lines=12> */
.L_x_13:
[----:B------:R-:W-:Y:S01]  /*0750*/  FMUL.FTZ R15, R0, R3 ;  /* 0x00000003000f7220 */ /* 0x000fe20000410000 */
[----:B------:R-:W-:-:S03]  /*0760*/  FMUL.FTZ R2, R3, 0.5 ;  /* 0x3f00000003027820 */ /* 0x000fc60000410000 */
[----:B------:R-:W-:-:S04]  /*0770*/  FFMA R0, -R15, R15, R0 ;  /* 0x0000000f0f007223 */ /* 0x000fc80000000100 */
[----:B------:R-:W-:-:S07]  /*0780*/  FFMA R15, R0, R2, R15 ;  /* 0x00000002000f7223 */ /* 0x000fce000000000f */
.L_x_14:
[----:B------:R-:W-:Y:S05]  /*0790*/  BSYNC.RECONVERGENT B1 ;  /* 0x0000000000017941 */ /* 0x000fea0003800200 */
.L_x_12:
[----:B------:R-:W-:Y:S01]  /*07a0*/  IADD3 R0, PT, PT, R14, -0xd000000, RZ ;  /* 0xf30000000e007810 */ /* 0x000fe20007ffe0ff */
[----:B------:R0:W1:Y:S03]  /*07b0*/  MUFU.RSQ R17, R14 ;  /* 0x0000000e00117308 */ /* 0x0000660000001400 */
[----:B------:R-:W-:-:S13]  /*07c0*/  ISETP.GT.U32.AND P0, PT, R0, 0x727fffff, PT ;  /* 0x727fffff0000780c */ /* 0x000fda0003f04070 */
[----:B0-----:R-:W-:Y:S05]  /*07d0*/  @!P0 BRA `(.L_x_15) ;  /* 0x00000000001c8947 */ /* 0x001fea0003800000 */
[----:B------:R-:W-:Y:S01]  /*07e0*/  BSSY.RECONVERGENT B1, `(.L_x_16) ;  /* 0x0000004000017945 */ /* 0x000fe20003800200 */
[----:B------:R-:W-:Y:S02]  /*07f0*/  MOV R0, R14 ;  /* 0x0000000e00007202 */ /* 0x000fe40000000f00 */
[----:B------:R-:W-:-:S07]  /*0800*/  MOV R19, 0x820 ;  /* 0x0000082000137802 */ /* 0x000fce0000000f00 */
[----:B-1----:R-:W-:Y:S05]  /*0810*/  CALL.REL.NOINC `($__internal_0_$__cuda_sm20_sqrt_rn_f32_slowpath) ;  /* 0x0000000800f87944 */ /* 0x002fea0003c00000 */
[----:B------:R-:W-:Y:S05]  /*0820*/  BSYNC.RECONVERGENT B1 ;  /* 0x0000000000017941 */ /* 0x000fea0003800200 */
.L_x_16:
[----:B------:R-:W-:Y:S01]  /*0830*/  IMAD.MOV.U32 R3, RZ, RZ, R0 ;  /* 0x000000ffff037224 */ /* 0x000fe200078e0000 */
[----:B------:R-:W-:Y:S06]  /*0840*/  BRA `(.L_x_17) ;  /* 0x0000000000107947 */ /* 0x000fec0003800000 */
.L_x_15:
[----:B-1----:R-:W-:Y:S01]  /*0850*/  FMUL.FTZ R3, R14, R17 ;  /* 0x000000110e037220 */ /* 0x002fe20000410000 */
[----:B------:R-:W-:-:S03]  /*0860*/  FMUL.FTZ R0, R17, 0.5 ;  /* 0x3f00000011007820 */ /* 0x000fc60000410000 */
[----:B------:R-:W-:-:S04]  /*0870*/  FFMA R14, -R3, R3, R14 ;  /* 0x00000003030e7223 */ /* 0x000fc8000000010e */
[----:B------:R-:W-:-:S07]  /*0880*/  FFMA R3, R14, R0, R3 ;  /* 0x000000000e037223 */ /* 0x000fce0000000003 */
.L_x_17:
        /* <DEDUP_REMOVED lines=12> */
.L_x_19:
[----:B------:R-:W-:Y:S05]  /*0950*/  BSYNC.RECONVERGENT B1 ;  /* 0x0000000000017941 */ /* 0x000fea0003800200 */
.L_x_18:
[----:B------:R-:W2:Y:S02]  /*0960*/  LDG.E R2, desc[UR6][R4.64+-0x4] ;  /* 0xfffffc0604027981 */ /* 0x000ea4000c1e1900 */
[----:B--2---:R-:W-:-:S07]  /*0970*/  FADD R2, R2, R15 ;  /* 0x0000000f02027221 */ /* 0x004fce0000000000 */
.L_x_11:
[----:B------:R-:W-:Y:S05]  /*0980*/  BSYNC.RECONVERGENT B0 ;  /* 0x0000000000007941 */ /* 0x000fea0003800200 */
.L_x_10:
[----:B------:R-:W2:Y:S04]  /*0990*/  LDG.E R19, desc[UR6][R4.64+0x10] ;  /* 0x0000100604137981 */ /* 0x000ea8000c1e1900 */
[----:B------:R-:W3:Y:S01]  /*09a0*/  LDG.E R14, desc[UR6][R4.64+0x14] ;  /* 0x00001406040e7981 */ /* 0x000ee2000c1e1900 */
[----:B------:R-:W-:-:S03]  /*09b0*/  FSETP.GT.AND P0, PT, R2, R9, PT ;  /* 0x000000090200720b */ /* 0x000fc60003f04000 */
[----:B------:R-:W4:Y:S10]  /*09c0*/  LDG.E R16, desc[UR6][R4.64+0xc] ;  /* 0x00000c0604107981 */ /* 0x000f34000c1e1900 */
[----:B------:R-:W5:Y:S04]  /*09d0*/  @P0 LDG.E R3, desc[UR6][R4.64+-0x1c] ;  /* 0xffffe40604030981 */ /* 0x000f68000c1e1900 */
[----:B------:R-:W5:Y:S04]  /*09e0*/  @P0 LDG.E R15, desc[UR6][R4.64+-0x18] ;  /* 0xffffe806040f0981 */ /* 0x000f68000c1e1900 */
[----:B------:R-:W5:Y:S01]  /*09f0*/  @P0 LDG.E R17, desc[UR6][R4.64+-0x14] ;  /* 0xffffec0604110981 */ /* 0x000f62000c1e1900 */
[----:B------:R-:W-:Y:S01]  /*0a00*/  @P0 MOV R9, R2 ;  /* 0x0000000200090202 */ /* 0x000fe20000000f00 */
[----:B------:R-:W-:Y:S01]  /*0a10*/  BSSY.RECONVERGENT B0, `(.L_x_20) ;  /* 0x000003b000007945 */ /* 0x000fe20003800200 */
[----:B------:R-:W-:-:S02]  /*0a20*/  HFMA2 R2, -RZ, RZ, -36.65625, 4.5359134674072265625e-05 ;  /* 0xd09502f9ff027431 */ /* 0x000fc400000001ff */
        /* <DEDUP_REMOVED lines=20> */
[----:B------:R-:W-:Y:S01]  /*0b70*/  IMAD.MOV.U32 R15, RZ, RZ, R0 ;  /* 0x000000ffff0f7224 */ /* 0x000fe200078e0000 */
[----:B------:R-:W-:Y:S06]  /*0b80*/  BRA `(.L_x_24) ;  /* 0x0000000000107947 */ /* 0x000fec0003800000 */
.L_x_23:
[----:B------:R-:W-:Y:S01]  /*0b90*/  FMUL.FTZ R15, R0, R3 ;  /* 0x00000003000f7220 */ /* 0x000fe20000410000 */
[----:B------:R-:W-:-:S03]  /*0ba0*/  FMUL.FTZ R2, R3, 0.5 ;  /* 0x3f00000003027820 */ /* 0x000fc60000410000 */
[----:B------:R-:W-:-:S04]  /*0bb0*/  FFMA R0, -R15, R15, R0 ;  /* 0x0000000f0f007223 */ /* 0x000fc80000000100 */
[----:B------:R-:W-:-:S07]  /*0bc0*/  FFMA R15, R0, R2, R15 ;  /* 0x00000002000f7223 */ /* 0x000fce000000000f */
.L_x_24:
[----:B------:R-:W-:Y:S05]  /*0bd0*/  BSYNC.RECONVERGENT B1 ;  /* 0x0000000000017941 */ /* 0x000fea0003800200 */
.L_x_22:
        /* <DEDUP_REMOVED lines=9> */
.L_x_26:
[----:B------:R-:W-:Y:S01]  /*0c70*/  MOV R3, R0 ;  /* 0x0000000000037202 */ /* 0x000fe20000000f00 */
[----:B------:R-:W-:Y:S06]  /*0c80*/  BRA `(.L_x_27) ;  /* 0x0000000000107947 */ /* 0x000fec0003800000 */
.L_x_25:
[----:B-1----:R-:W-:Y:S01]  /*0c90*/  FMUL.FTZ R3, R14, R17 ;  /* 0x000000110e037220 */ /* 0x002fe20000410000 */
[----:B------:R-:W-:-:S03]  /*0ca0*/  FMUL.FTZ R0, R17, 0.5 ;  /* 0x3f00000011007820 */ /* 0x000fc60000410000 */
[----:B------:R-:W-:-:S04]  /*0cb0*/  FFMA R14, -R3, R3, R14 ;  /* 0x00000003030e7223 */ /* 0x000fc8000000010e */
[----:B------:R-:W-:-:S07]  /*0cc0*/  FFMA R3, R14, R0, R3 ;  /* 0x000000000e037223 */ /* 0x000fce0000000003 */
.L_x_27:
        /* <DEDUP_REMOVED lines=12> */
.L_x_29:
[----:B------:R-:W-:Y:S05]  /*0d90*/  BSYNC.RECONVERGENT B1 ;  /* 0x0000000000017941 */ /* 0x000fea0003800200 */
.L_x_28:
[----:B------:R-:W2:Y:S02]  /*0da0*/  LDG.E R2, desc[UR6][R4.64+0x18] ;  /* 0x0000180604027981 */ /* 0x000ea4000c1e1900 */
[----:B--2---:R-:W-:-:S07]  /*0db0*/  FADD R2, R2, R15 ;  /* 0x0000000f02027221 */ /* 0x004fce0000000000 */
.L_x_21:
[----:B------:R-:W-:Y:S05]  /*0dc0*/  BSYNC.RECONVERGENT B0 ;  /* 0x0000000000007941 */ /* 0x000fea0003800200 */
.L_x_20:
[----:B------:R-:W2:Y:S04]  /*0dd0*/  LDG.E R19, desc[UR6][R4.64+0x2c] ;  /* 0x00002c0604137981 */ /* 0x000ea8000c1e1900 */
[----:B------:R-:W3:Y:S01]  /*0de0*/  LDG.E R14, desc[UR6][R4.64+0x30] ;  /* 0x00003006040e7981 */ /* 0x000ee2000c1e1900 */
[----:B------:R-:W-:-:S03]  /*0df0*/  FSETP.GT.AND P0, PT, R2, R9, PT ;  /* 0x000000090200720b */ /* 0x000fc60003f04000 */
[----:B------:R-:W4:Y:S10]  /*0e00*/  LDG.E R16, desc[UR6][R4.64+0x28] ;  /* 0x0000280604107981 */ /* 0x000f34000c1e1900 */
[----:B------:R-:W5:Y:S04]  /*0e10*/  @P0 LDG.E R3, desc[UR6][R4.64] ;  /* 0x0000000604030981 */ /* 0x000f68000c1e1900 */
[----:B------:R-:W5:Y:S04]  /*0e20*/  @P0 LDG.E R15, desc[UR6][R4.64+0x4] ;  /* 0x00000406040f0981 */ /* 0x000f68000c1e1900 */
[----:B------:R-:W5:Y:S01]  /*0e30*/  @P0 LDG.E R17, desc[UR6][R4.64+0x8] ;  /* 0x0000080604110981 */ /* 0x000f62000c1e1900 */
[----:B------:R-:W-:Y:S01]  /*0e40*/  @P0 IMAD.MOV.U32 R9, RZ, RZ, R2 ;  /* 0x000000ffff090224 */ /* 0x000fe200078e0002 */
        /* <DEDUP_REMOVED lines=24> */
.L_x_33:
[----:B------:R-:W-:Y:S01]  /*0fd0*/  FMUL.FTZ R15, R0, R3 ;  /* 0x00000003000f7220 */ /* 0x000fe20000410000 */
[----:B------:R-:W-:-:S03]  /*0fe0*/  FMUL.FTZ R2, R3, 0.5 ;  /* 0x3f00000003027820 */ /* 0x000fc60000410000 */
[----:B------:R-:W-:-:S04]  /*0ff0*/  FFMA R0, -R15, R15, R0 ;  /* 0x0000000f0f007223 */ /* 0x000fc80000000100 */
[----:B------:R-:W-:-:S07]  /*1000*/  FFMA R15, R0, R2, R15 ;  /* 0x00000002000f7223 */ /* 0x000fce000000000f */
.L_x_34:
[----:B------:R-:W-:Y:S05]  /*1010*/  BSYNC.RECONVERGENT B1 ;  /* 0x0000000000017941 */ /* 0x000fea0003800200 */
.L_x_32:
[----:B------:R-:W-:Y:S01]  /*1020*/  IADD3 R0, PT, PT, R14, -0xd000000, RZ ;  /* 0xf30000000e007810 */ /* 0x000fe20007ffe0ff */
[----:B------:R0:W1:Y:S03]  /*1030*/  MUFU.RSQ R17, R14 ;  /* 0x0000000e00117308 */ /* 0x0000660000001400 */
[----:B------:R-:W-:-:S13]  /*1040*/  ISETP.GT.U32.AND P0, PT, R0, 0x727fffff, PT ;  /* 0x727fffff0000780c */ /* 0x000fda0003f04070 */
[----:B0-----:R-:W-:Y:S05]  /*1050*/  @!P0 BRA `(.L_x_35) ;  /* 0x00000000001c8947 */ /* 0x001fea0003800000 */
[----:B------:R-:W-:Y:S01]  /*1060*/  BSSY.RECONVERGENT B1, `(.L_x_36) ;  /* 0x0000004000017945 */ /* 0x000fe20003800200 */
[----:B------:R-:W-:Y:S01]  /*1070*/  IMAD.MOV.U32 R0, RZ, RZ, R14 ;  /* 0x000000ffff007224 */ /* 0x000fe200078e000e */
[----:B------:R-:W-:-:S07]  /*1080*/  MOV R19, 0x10a0 ;  /* 0x000010a000137802 */ /* 0x000fce0000000f00 */
[----:B-1----:R-:W-:Y:S05]  /*1090*/  CALL.REL.NOINC `($__internal_0_$__cuda_sm20_sqrt_rn_f32_slowpath) ;  /* 0x0000000000d87944 */ /* 0x002fea0003c00000 */
[----:B------:R-:W-:Y:S05]  /*10a0*/  BSYNC.RECONVERGENT B1 ;  /* 0x0000000000017941 */ /* 0x000fea0003800200 */
.L_x_36:
[----:B------:R-:W-:Y:S01]  /*10b0*/  MOV R3, R0 ;  /* 0x0000000000037202 */ /* 0x000fe20000000f00 */
[----:B------:R-:W-:Y:S06]  /*10c0*/  BRA `(.L_x_37) ;  /* 0x0000000000107947 */ /* 0x000fec0003800000 */
.L_x_35:
[----:B-1----:R-:W-:Y:S01]  /*10d0*/  FMUL.FTZ R3, R14, R17 ;  /* 0x000000110e037220 */ /* 0x002fe20000410000 */
[----:B------:R-:W-:-:S03]  /*10e0*/  FMUL.FTZ R0, R17, 0.5 ;  /* 0x3f00000011007820 */ /* 0x000fc60000410000 */
[----:B------:R-:W-:-:S04]  /*10f0*/  FFMA R14, -R3, R3, R14 ;  /* 0x00000003030e7223 */ /* 0x000fc8000000010e */
[----:B------:R-:W-:-:S07]  /*1100*/  FFMA R3, R14, R0, R3 ;  /* 0x000000000e037223 */ /* 0x000fce0000000003 */
.L_x_37:
        /* <DEDUP_REMOVED lines=12> */
.L_x_39:
[----:B------:R-:W-:Y:S05]  /*11d0*/  BSYNC.RECONVERGENT B1 ;  /* 0x0000000000017941 */ /* 0x000fea0003800200 */
.L_x_38:
[----:B------:R-:W2:Y:S02]  /*11e0*/  LDG.E R2, desc[UR6][R4.64+0x34] ;  /* 0x0000340604027981 */ /* 0x000ea4000c1e1900 */
[----:B--2---:R-:W-:-:S07]  /*11f0*/  FADD R2, R2, R15 ;  /* 0x0000000f02027221 */ /* 0x004fce0000000000 */
.L_x_31:
[----:B------:R-:W-:Y:S05]  /*1200*/  BSYNC.RECONVERGENT B0 ;  /* 0x0000000000007941 */ /* 0x000fea0003800200 */
.L_x_30:
[----:B------:R-:W-:Y:S01]  /*1210*/  FSETP.GT.AND P0, PT, R2, R9, PT ;  /* 0x000000090200720b */ /* 0x000fe20003f04000 */
[----:B------:R-:W-:-:S12]  /*1220*/  BSSY.RECONVERGENT B0, `(.L_x_40) ;  /* 0x0000009000007945 */ /* 0x000fd80003800200 */
[----:B------:R-:W-:Y:S05]  /*1230*/  @!P0 BRA `(.L_x_41) ;  /* 0x00000000001c8947 */ /* 0x000fea0003800000 */
[----:B------:R-:W2:Y:S04]  /*1240*/  LDG.E R11, desc[UR6][R4.64+0x1c] ;  /* 0x00001c06040b7981 */ /* 0x000ea8000c1e1900 */
[----:B------:R-:W3:Y:S04]  /*1250*/  LDG.E R3, desc[UR6][R4.64+0x20] ;  /* 0x0000200604037981 */ /* 0x000ee8000c1e1900 */
[----:B------:R-:W4:Y:S01]  /*1260*/  LDG.E R15, desc[UR6][R4.64+0x24] ;  /* 0x00002406040f7981 */ /* 0x000f22000c1e1900 */
[----:B------:R-:W-:Y:S01]  /*1270*/  MOV R9, R2 ;  /* 0x0000000200097202 */ /* 0x000fe20000000f00 */
[C---:B--2---:R-:W-:Y:S01]  /*1280*/  FMUL R11, R0.reuse, R11 ;  /* 0x0000000b000b7220 */ /* 0x044fe20000400000 */
[C---:B---3--:R-:W-:Y:S01]  /*1290*/  FMUL R10, R0.reuse, R3 ;  /* 0x00000003000a7220 */ /* 0x048fe20000400000 */
[----:B----4-:R-:W-:-:S07]  /*12a0*/  FMUL R8, R0, R15 ;  /* 0x0000000f00087220 */ /* 0x010fce0000400000 */
.L_x_41:
[----:B------:R-:W-:Y:S05]  /*12b0*/  BSYNC.RECONVERGENT B0 ;  /* 0x0000000000007941 */ /* 0x000fea0003800200 */
.L_x_40:
[----:B------:R-:W-:-:S04]  /*12c0*/  IADD3 R4, P0, PT, R4, 0x70, RZ ;  /* 0x0000007004047810 */ /* 0x000fc80007f1e0ff */
[----:B------:R-:W-:Y:S01]  /*12d0*/  IADD3.X R5, PT, PT, RZ, R5, RZ, P0, !PT ;  /* 0x00000005ff057210 */ /* 0x000fe200007fe4ff */
[----:B------:R-:W-:Y:S08]  /*12e0*/  BRA.U UP0, `(.L_x_42) ;  /* 0xffffffed00a07547 */ /* 0x000ff0000b83ffff */
[----:B------:R-:W0:Y:S01]  /*12f0*/  LDCU.64 UR8, c[0x0][0x388] ;  /* 0x00007100ff0877ac */ /* 0x000e220008000a00 */
[----:B------:R-:W-:Y:S01]  /*1300*/  LEA R0, R7, R6, 0xb ;  /* 0x0000000607007211 */ /* 0x000fe200078e58ff */
[----:B------:R-:W-:Y:S01]  /*1310*/  FMUL R11, R11, 255 ;  /* 0x437f00000b0b7820 */ /* 0x000fe20000400000 */
[----:B------:R-:W-:Y:S01]  /*1320*/  FMUL R10, R10, 255 ;  /* 0x437f00000a0a7820 */ /* 0x000fe20000400000 */
[----:B------:R-:W-:Y:S02]  /*1330*/  FMUL R8, R8, 255 ;  /* 0x437f000008087820 */ /* 0x000fe40000400000 */
[----:B------:R-:W-:Y:S01]  /*1340*/  IMAD.SHL.U32 R0, R0, 0x4, RZ ;  /* 0x0000000400007824 */ /* 0x000fe200078e00ff */
[----:B------:R-:W1:Y:S08]  /*1350*/  F2I.TRUNC.NTZ R5, R10 ;  /* 0x0000000a00057305 */ /* 0x000e70000020f100 */
[----:B------:R-:W2:Y:S01]  /*1360*/  F2I.TRUNC.NTZ R11, R11 ;  /* 0x0000000b000b7305 */ /* 0x000ea2000020f100 */
[----:B0-----:R-:W-:-:S04]  /*1370*/  IADD3 R2, P0, PT, R0, UR8, RZ ;  /* 0x0000000800027c10 */ /* 0x001fc8000ff1e0ff */
[----:B------:R-:W-:-:S03]  /*1380*/  LEA.HI.X.SX32 R3, R0, UR9, 0x1, P0 ;  /* 0x0000000900037c11 */ /* 0x000fc600080f0eff */
[----:B------:R-:W0:Y:S01]  /*1390*/  F2I.TRUNC.NTZ R7, R8 ;  /* 0x0000000800077305 */ /* 0x000e22000020f100 */
[----:B------:R-:W-:Y:S01]  /*13a0*/  HFMA2 R0, -RZ, RZ, 0, 1.5199184417724609375e-05 ;  /* 0x000000ffff007431 */ /* 0x000fe200000001ff */
[----:B-1----:R-:W-:Y:S04]  /*13b0*/  STG.E.U8 desc[UR6][R2.64+0x1], R5 ;  /* 0x0000010502007986 */ /* 0x002fe8000c101106 */
[----:B--2---:R-:W-:Y:S04]  /*13c0*/  STG.E.U8 desc[UR6][R2.64], R11 ;  /* 0x0000000b02007986 */ /* 0x004fe8000c101106 */
[----:B------:R-:W-:Y:S04]  /*13d0*/  STG.E.U8 desc[UR6][R2.64+0x3], R0 ;  /* 0x0000030002007986 */ /* 0x000fe8000c101106 */
[----:B0-----:R-:W-:Y:S01]  /*13e0*/  STG.E.U8 desc[UR6][R2.64+0x2], R7 ;  /* 0x0000020702007986 */ /* 0x001fe2000c101106 */
[----:B------:R-:W-:Y:S05]  /*13f0*/  EXIT ;  /* 0x000000000000794d */ /* 0x000fea0003800000 */
        .weak           $__internal_0_$__cuda_sm20_sqrt_rn_f32_slowpath
        .type           $__internal_0_$__cuda_sm20_sqrt_rn_f32_slowpath,@function
        .size           $__internal_0_$__cuda_sm20_sqrt_rn_f32_slowpath,($__internal_1_$__cuda_sm3x_div_rn_noftz_f32_slowpath - $__internal_0_$__cuda_sm20_sqrt_rn_f32_slowpath)
$__internal_0_$__cuda_sm20_sqrt_rn_f32_slowpath:
[----:B------:R-:W-:-:S13]  /*1400*/  LOP3.LUT P0, RZ, R0, 0x7fffffff, RZ, 0xc0, !PT ;  /* 0x7fffffff00ff7812 */ /* 0x000fda000780c0ff */
[----:B------:R-:W-:Y:S01]  /*1410*/  @!P0 MOV R2, R0 ;  /* 0x0000000000028202 */ /* 0x000fe20000000f00 */
[----:B------:R-:W-:Y:S06]  /*1420*/  @!P0 BRA `(.L_x_43) ;  /* 0x0000000000408947 */ /* 0x000fec0003800000 */
[----:B------:R-:W-:-:S13]  /*1430*/  FSETP.GEU.FTZ.AND P0, PT, R0, RZ, PT ;  /* 0x000000ff0000720b */ /* 0x000fda0003f1e000 */
[----:B------:R-:W-:Y:S01]  /*1440*/  @!P0 MOV R2, 0x7fffffff ;  /* 0x7fffffff00028802 */ /* 0x000fe20000000f00 */
[----:B------:R-:W-:Y:S06]  /*1450*/  @!P0 BRA `(.L_x_43) ;  /* 0x0000000000348947 */ /* 0x000fec0003800000 */
[----:B------:R-:W-:-:S13]  /*1460*/  FSETP.GTU.FTZ.AND P0, PT, |R0|, +INF , PT ;  /* 0x7f8000000000780b */ /* 0x000fda0003f1c200 */
[----:B------:R-:W-:Y:S01]  /*1470*/  @P0 FADD.FTZ R2, R0, 1 ;  /* 0x3f80000000020421 */ /* 0x000fe20000010000 */
[----:B------:R-:W-:Y:S06]  /*1480*/  @P0 BRA `(.L_x_43) ;  /* 0x0000000000280947 */ /* 0x000fec0003800000 */
[----:B------:R-:W-:-:S13]  /*1490*/  FSETP.NEU.FTZ.AND P0, PT, |R0|, +INF , PT ;  /* 0x7f8000000000780b */ /* 0x000fda0003f1d200 */
[----:B------:R-:W-:-:S04]  /*14a0*/  @P0 FFMA R3, R0, 1.84467440737095516160e+19, RZ ;  /* 0x5f80000000030823 */ /* 0x000fc800000000ff */
[----:B------:R-:W0:Y:S02]  /*14b0*/  @P0 MUFU.RSQ R2, R3 ;  /* 0x0000000300020308 */ /* 0x000e240000001400 */
[----:B0-----:R-:W-:Y:S01]  /*14c0*/  @P0 FMUL.FTZ R16, R3, R2 ;  /* 0x0000000203100220 */ /* 0x001fe20000410000 */
[----:B------:R-:W-:Y:S01]  /*14d0*/  @P0 FMUL.FTZ R18, R2, 0.5 ;  /* 0x3f00000002120820 */ /* 0x000fe20000410000 */
[----:B------:R-:W-:Y:S02]  /*14e0*/  @!P0 MOV R2, R0 ;  /* 0x0000000000028202 */ /* 0x000fe40000000f00 */
[----:B------:R-:W-:-:S04]  /*14f0*/  @P0 FADD.FTZ R17, -R16, -RZ ;  /* 0x800000ff10110221 */ /* 0x000fc80000010100 */
[----:B------:R-:W-:-:S04]  /*1500*/  @P0 FFMA R17, R16, R17, R3 ;  /* 0x0000001110110223 */ /* 0x000fc80000000003 */
[----:B------:R-:W-:-:S04]  /*1510*/  @P0 FFMA R17, R17, R18, R16 ;  /* 0x0000001211110223 */ /* 0x000fc80000000010 */
[----:B------:R-:W-:-:S07]  /*1520*/  @P0 FMUL.FTZ R2, R17, 2.3283064365386962891e-10 ;  /* 0x2f80000011020820 */ /* 0x000fce0000410000 */
.L_x_43:
[----:B------:R-:W-:Y:S01]  /*1530*/  HFMA2 R3, -RZ, RZ, 0, 0 ;  /* 0x00000000ff037431 */ /* 0x000fe200000001ff */
[----:B------:R-:W-:Y:S01]  /*1540*/  MOV R0, R2 ;  /* 0x0000000200007202 */ /* 0x000fe20000000f00 */
[----:B------:R-:W-:-:S04]  /*1550*/  IMAD.MOV.U32 R2, RZ, RZ, R19 ;  /* 0x000000ffff027224 */ /* 0x000fc800078e0013 */
[----:B------:R-:W-:Y:S05]  /*1560*/  RET.REL.NODEC R2 `(_Z6kernelP6SpherePh) ;  /* 0xffffffe802a47950 */ /* 0x000fea0003c3ffff */
        .weak           $__internal_1_$__cuda_sm3x_div_rn_noftz_f32_slowpath
        .type           $__internal_1_$__cuda_sm3x_div_rn_noftz_f32_slowpath,@function
        .size           $__internal_1_$__cuda_sm3x_div_rn_noftz_f32_slowpath,(.L_x_57 - $__internal_1_$__cuda_sm3x_div_rn_noftz_f32_slowpath)
$__internal_1_$__cuda_sm3x_div_rn_noftz_f32_slowpath:
[----:B------:R-:W-:Y:S01]  /*1570*/  SHF.R.U32.HI R14, RZ, 0x17, R3 ;  /* 0x00000017ff0e7819 */ /* 0x000fe20000011603 */
[----:B------:R-:W-:Y:S01]  /*1580*/  BSSY.RECONVERGENT B2, `(.L_x_44) ;  /* 0x0000062000027945 */ /* 0x000fe20003800200 */
[----:B------:R-:W-:Y:S02]  /*1590*/  SHF.R.U32.HI R16, RZ, 0x17, R0 ;  /* 0x00000017ff107819 */ /* 0x000fe40000011600 */
[----:B------:R-:W-:Y:S02]  /*15a0*/  LOP3.LUT R14, R14, 0xff, RZ, 0xc0, !PT ;  /* 0x000000ff0e0e7812 */ /* 0x000fe400078ec0ff */
[----:B------:R-:W-:Y:S02]  /*15b0*/  LOP3.LUT R19, R16, 0xff, RZ, 0xc0, !PT ;  /* 0x000000ff10137812 */ /* 0x000fe400078ec0ff */
[----:B------:R-:W-:Y:S02]  /*15c0*/  IADD3 R18, PT, PT, R14, -0x1, RZ ;  /* 0xffffffff0e127810 */ /* 0x000fe40007ffe0ff */
[----:B------:R-:W-:-:S02]  /*15d0*/  IADD3 R17, PT, PT, R19, -0x1, RZ ;  /* 0xffffffff13117810 */ /* 0x000fc40007ffe0ff */
[----:B------:R-:W-:-:S04]  /*15e0*/  ISETP.GT.U32.AND P0, PT, R18, 0xfd, PT ;  /* 0x000000fd1200780c */ /* 0x000fc80003f04070 */
[----:B------:R-:W-:-:S13]  /*15f0*/  ISETP.GT.U32.OR P0, PT, R17, 0xfd, P0 ;  /* 0x000000fd1100780c */ /* 0x000fda0000704470 */
[----:B------:R-:W-:Y:S01]  /*1600*/  @!P0 MOV R16, RZ ;  /* 0x000000ff00108202 */ /* 0x000fe20000000f00 */
[----:B------:R-:W-:Y:S06]  /*1610*/  @!P0 BRA `(.L_x_45) ;  /* 0x00000000005c8947 */ /* 0x000fec0003800000 */
[----:B------:R-:W-:Y:S02]  /*1620*/  FSETP.GTU.FTZ.AND P0, PT, |R0|, +INF , PT ;  /* 0x7f8000000000780b */ /* 0x000fe40003f1c200 */
[----:B------:R-:W-:-:S04]  /*1630*/  FSETP.GTU.FTZ.AND P1, PT, |R3|, +INF , PT ;  /* 0x7f8000000300780b */ /* 0x000fc80003f3c200 */
[----:B------:R-:W-:-:S13]  /*1640*/  PLOP3.LUT P0, PT, P0, P1, PT, 0xf8, 0x8f ;  /* 0x00000000008f781c */ /* 0x000fda0000703f70 */
[----:B------:R-:W-:Y:S05]  /*1650*/  @P0 BRA `(.L_x_46) ;  /* 0x00000004004c0947 */ /* 0x000fea0003800000 */
[----:B------:R-:W-:-:S13]  /*1660*/  LOP3.LUT P0, RZ, R3, 0x7fffffff, R0, 0xc8, !PT ;  /* 0x7fffffff03ff7812 */ /* 0x000fda000780c800 */
[----:B------:R-:W-:Y:S05]  /*1670*/  @!P0 BRA `(.L_x_47) ;  /* 0x00000004003c8947 */ /* 0x000fea0003800000 */
[C---:B------:R-:W-:Y:S02]  /*1680*/  FSETP.NEU.FTZ.AND P2, PT, |R0|.reuse, +INF , PT ;  /* 0x7f8000000000780b */ /* 0x040fe40003f5d200 */
[----:B------:R-:W-:Y:S02]  /*1690*/  FSETP.NEU.FTZ.AND P1, PT, |R3|, +INF , PT ;  /* 0x7f8000000300780b */ /* 0x000fe40003f3d200 */
[----:B------:R-:W-:-:S11]  /*16a0*/  FSETP.NEU.FTZ.AND P0, PT, |R0|, +INF , PT ;  /* 0x7f8000000000780b */ /* 0x000fd60003f1d200 */
[----:B------:R-:W-:Y:S05]  /*16b0*/  @!P1 BRA !P2, `(.L_x_47) ;  /* 0x00000004002c9947 */ /* 0x000fea0005000000 */
[----:B------:R-:W-:-:S04]  /*16c0*/  LOP3.LUT P2, RZ, R0, 0x7fffffff, RZ, 0xc0, !PT ;  /* 0x7fffffff00ff7812 */ /* 0x000fc8000784c0ff */
[----:B------:R-:W-:-:S13]  /*16d0*/  PLOP3.LUT P1, PT, P1, P2, PT, 0x2f, 0xf2 ;  /* 0x0000000000f2781c */ /* 0x000fda0000f24577 */
[----:B------:R-:W-:Y:S05]  /*16e0*/  @P1 BRA `(.L_x_48) ;  /* 0x0000000400181947 */ /* 0x000fea0003800000 */
[----:B------:R-:W-:-:S04]  /*16f0*/  LOP3.LUT P1, RZ, R3, 0x7fffffff, RZ, 0xc0, !PT ;  /* 0x7fffffff03ff7812 */ /* 0x000fc8000782c0ff */
[----:B------:R-:W-:-:S13]  /*1700*/  PLOP3.LUT P0, PT, P0, P1, PT, 0x2f, 0xf2 ;  /* 0x0000000000f2781c */ /* 0x000fda0000702577 */
[----:B------:R-:W-:Y:S05]  /*1710*/  @P0 BRA `(.L_x_49) ;  /* 0x0000000400000947 */ /* 0x000fea0003800000 */
[----:B------:R-:W-:Y:S02]  /*1720*/  ISETP.GE.AND P0, PT, R17, RZ, PT ;  /* 0x000000ff1100720c */ /* 0x000fe40003f06270 */
[----:B------:R-:W-:-:S11]  /*1730*/  ISETP.GE.AND P1, PT, R18, RZ, PT ;  /* 0x000000ff1200720c */ /* 0x000fd60003f26270 */
[----:B------:R-:W-:Y:S01]  /*1740*/  @P0 MOV R16, RZ ;  /* 0x000000ff00100202 */ /* 0x000fe20000000f00 */
[----:B------:R-:W-:Y:S02]  /*1750*/  @!P0 IMAD.MOV.U32 R16, RZ, RZ, -0x40 ;  /* 0xffffffc0ff108424 */ /* 0x000fe400078e00ff */
[----:B------:R-:W-:Y:S01]  /*1760*/  @!P0 FFMA R0, R0, 1.84467440737095516160e+19, RZ ;  /* 0x5f80000000008823 */ /* 0x000fe200000000ff */
[----:B------:R-:W-:Y:S02]  /*1770*/  @!P1 FFMA R3, R3, 1.84467440737095516160e+19, RZ ;  /* 0x5f80000003039823 */ /* 0x000fe400000000ff */
[----:B------:R-:W-:-:S07]  /*1780*/  @!P1 IADD3 R16, PT, PT, R16, 0x40, RZ ;  /* 0x0000004010109810 */ /* 0x000fce0007ffe0ff */
.L_x_45:
[----:B------:R-:W-:Y:S01]  /*1790*/  LEA R18, R14, 0xc0800000, 0x17 ;  /* 0xc08000000e127811 */ /* 0x000fe200078eb8ff */
[----:B------:R-:W-:Y:S01]  /*17a0*/  BSSY.RECONVERGENT B3, `(.L_x_50) ;  /* 0x0000036000037945 */ /* 0x000fe20003800200 */
[----:B------:R-:W-:Y:S02]  /*17b0*/  IADD3 R19, PT, PT, R19, -0x7f, RZ ;  /* 0xffffff8113137810 */ /* 0x000fe40007ffe0ff */
[----:B------:R-:W-:-:S03]  /*17c0*/  IADD3 R20, PT, PT, -R18, R3, RZ ;  /* 0x0000000312147210 */ /* 0x000fc60007ffe1ff */
[C---:B------:R-:W-:Y:S01]  /*17d0*/  IMAD R0, R19.reuse, -0x800000, R0 ;  /* 0xff80000013007824 */ /* 0x040fe200078e0200 */
[----:B------:R-:W0:Y:S01]  /*17e0*/  MUFU.RCP R3, R20 ;  /* 0x0000001400037308 */ /* 0x000e220000001000 */
[----:B------:R-:W-:Y:S01]  /*17f0*/  FADD.FTZ R17, -R20, -RZ ;  /* 0x800000ff14117221 */ /* 0x000fe20000010100 */
[----:B------:R-:W-:-:S04]  /*1800*/  IADD3 R19, PT, PT, R19, 0x7f, -R14 ;  /* 0x0000007f13137810 */ /* 0x000fc80007ffe80e */
[----:B------:R-:W-:Y:S01]  /*1810*/  IADD3 R19, PT, PT, R19, R16, RZ ;  /* 0x0000001013137210 */ /* 0x000fe20007ffe0ff */
[----:B0-----:R-:W-:-:S04]  /*1820*/  FFMA R18, R3, R17, 1 ;  /* 0x3f80000003127423 */ /* 0x001fc80000000011 */
[----:B------:R-:W-:-:S04]  /*1830*/  FFMA R3, R3, R18, R3 ;  /* 0x0000001203037223 */ /* 0x000fc80000000003 */
[----:B------:R-:W-:-:S04]  /*1840*/  FFMA R18, R0, R3, RZ ;  /* 0x0000000300127223 */ /* 0x000fc800000000ff */
[----:B------:R-:W-:-:S04]  /*1850*/  FFMA R21, R17, R18, R0 ;  /* 0x0000001211157223 */ /* 0x000fc80000000000 */
[----:B------:R-:W-:-:S04]  /*1860*/  FFMA R18, R3, R21, R18 ;  /* 0x0000001503127223 */ /* 0x000fc80000000012 */
[----:B------:R-:W-:-:S04]  /*1870*/  FFMA R17, R17, R18, R0 ;  /* 0x0000001211117223 */ /* 0x000fc80000000000 */
[----:B------:R-:W-:-:S05]  /*1880*/  FFMA R0, R3, R17, R18 ;  /* 0x0000001103007223 */ /* 0x000fca0000000012 */
[----:B------:R-:W-:-:S04]  /*1890*/  SHF.R.U32.HI R14, RZ, 0x17, R0 ;  /* 0x00000017ff0e7819 */ /* 0x000fc80000011600 */
[----:B------:R-:W-:-:S04]  /*18a0*/  LOP3.LUT R14, R14, 0xff, RZ, 0xc0, !PT ;  /* 0x000000ff0e0e7812 */ /* 0x000fc800078ec0ff */
[----:B------:R-:W-:-:S05]  /*18b0*/  IADD3 R20, PT, PT, R14, R19, RZ ;  /* 0x000000130e147210 */ /* 0x000fca0007ffe0ff */
[----:B------:R-:W-:-:S05]  /*18c0*/  VIADD R14, R20, 0xffffffff ;  /* 0xffffffff140e7836 */ /* 0x000fca0000000000 */
[----:B------:R-:W-:-:S13]  /*18d0*/  ISETP.GE.U32.AND P0, PT, R14, 0xfe, PT ;  /* 0x000000fe0e00780c */ /* 0x000fda0003f06070 */
[----:B------:R-:W-:Y:S05]  /*18e0*/  @!P0 BRA `(.L_x_51) ;  /* 0x0000000000808947 */ /* 0x000fea0003800000 */
[----:B------:R-:W-:-:S13]  /*18f0*/  ISETP.GT.AND P0, PT, R20, 0xfe, PT ;  /* 0x000000fe1400780c */ /* 0x000fda0003f04270 */
[----:B------:R-:W-:Y:S05]  /*1900*/  @P0 BRA `(.L_x_52) ;  /* 0x00000000006c0947 */ /* 0x000fea0003800000 */
[----:B------:R-:W-:-:S13]  /*1910*/  ISETP.GE.AND P0, PT, R20, 0x1, PT ;  /* 0x000000011400780c */ /* 0x000fda0003f06270 */
[----:B------:R-:W-:Y:S05]  /*1920*/  @P0 BRA `(.L_x_53) ;  /* 0x0000000000740947 */ /* 0x000fea0003800000 */
[----:B------:R-:W-:Y:S02]  /*1930*/  ISETP.GE.AND P0, PT, R20, -0x18, PT ;  /* 0xffffffe81400780c */ /* 0x000fe40003f06270 */
[----:B------:R-:W-:-:S11]  /*1940*/  LOP3.LUT R0, R0, 0x80000000, RZ, 0xc0, !PT ;  /* 0x8000000000007812 */ /* 0x000fd600078ec0ff */
[----:B------:R-:W-:Y:S05]  /*1950*/  @!P0 BRA `(.L_x_53) ;  /* 0x0000000000688947 */ /* 0x000fea0003800000 */
[CCC-:B------:R-:W-:Y:S01]  /*1960*/  FFMA.RZ R14, R3.reuse, R17.reuse, R18.reuse ;  /* 0x00000011030e7223 */ /* 0x1c0fe2000000c012 */
[C---:B------:R-:W-:Y:S02]  /*1970*/  ISETP.NE.AND P2, PT, R20.reuse, RZ, PT ;  /* 0x000000ff1400720c */ /* 0x040fe40003f45270 */
[----:B------:R-:W-:Y:S02]  /*1980*/  ISETP.NE.AND P1, PT, R20, RZ, PT ;  /* 0x000000ff1400720c */ /* 0x000fe40003f25270 */
[----:B------:R-:W-:Y:S01]  /*1990*/  LOP3.LUT R16, R14, 0x7fffff, RZ, 0xc0, !PT ;  /* 0x007fffff0e107812 */ /* 0x000fe200078ec0ff */
[CCC-:B------:R-:W-:Y:S01]  /*19a0*/  FFMA.RP R14, R3.reuse, R17.reuse, R18.reuse ;  /* 0x00000011030e7223 */ /* 0x1c0fe20000008012 */
[----:B------:R-:W-:Y:S01]  /*19b0*/  FFMA.RM R3, R3, R17, R18 ;  /* 0x0000001103037223 */ /* 0x000fe20000004012 */
[----:B------:R-:W-:Y:S02]  /*19c0*/  IADD3 R17, PT, PT, R20, 0x20, RZ ;  /* 0x0000002014117810 */ /* 0x000fe40007ffe0ff */
[----:B------:R-:W-:-:S02]  /*19d0*/  LOP3.LUT R16, R16, 0x800000, RZ, 0xfc, !PT ;  /* 0x0080000010107812 */ /* 0x000fc400078efcff */
[----:B------:R-:W-:Y:S02]  /*19e0*/  IADD3 R18, PT, PT, -R20, RZ, RZ ;  /* 0x000000ff14127210 */ /* 0x000fe40007ffe1ff */
[----:B------:R-:W-:Y:S02]  /*19f0*/  SHF.L.U32 R17, R16, R17, RZ ;  /* 0x0000001110117219 */ /* 0x000fe400000006ff */
[----:B------:R-:W-:Y:S02]  /*1a00*/  FSETP.NEU.FTZ.AND P0, PT, R14, R3, PT ;  /* 0x000000030e00720b */ /* 0x000fe40003f1d000 */
[----:B------:R-:W-:Y:S02]  /*1a10*/  SEL R3, R18, RZ, P2 ;  /* 0x000000ff12037207 */ /* 0x000fe40001000000 */
[----:B------:R-:W-:Y:S02]  /*1a20*/  ISETP.NE.AND P1, PT, R17, RZ, P1 ;  /* 0x000000ff1100720c */ /* 0x000fe40000f25270 */
[----:B------:R-:W-:-:S02]  /*1a30*/  SHF.R.U32.HI R3, RZ, R3, R16 ;  /* 0x00000003ff037219 */ /* 0x000fc40000011610 */
[----:B------:R-:W-:Y:S02]  /*1a40*/  PLOP3.LUT P0, PT, P0, P1, PT, 0xf8, 0x8f ;  /* 0x00000000008f781c */ /* 0x000fe40000703f70 */
[----:B------:R-:W-:Y:S02]  /*1a50*/  SHF.R.U32.HI R17, RZ, 0x1, R3 ;  /* 0x00000001ff117819 */ /* 0x000fe40000011603 */
[----:B------:R-:W-:-:S04]  /*1a60*/  SEL R14, RZ, 0x1, !P0 ;  /* 0x00000001ff0e7807 */ /* 0x000fc80004000000 */
[----:B------:R-:W-:-:S04]  /*1a70*/  LOP3.LUT R14, R14, 0x1, R17, 0xf8, !PT ;  /* 0x000000010e0e7812 */ /* 0x000fc800078ef811 */
[----:B------:R-:W-:-:S04]  /*1a80*/  LOP3.LUT R14, R14, R3, RZ, 0xc0, !PT ;  /* 0x000000030e0e7212 */ /* 0x000fc800078ec0ff */
[----:B------:R-:W-:-:S04]  /*1a90*/  IADD3 R17, PT, PT, R17, R14, RZ ;  /* 0x0000000e11117210 */ /* 0x000fc80007ffe0ff */
[----:B------:R-:W-:Y:S01]  /*1aa0*/  LOP3.LUT R0, R17, R0, RZ, 0xfc, !PT ;  /* 0x0000000011007212 */ /* 0x000fe200078efcff */
[----:B------:R-:W-:Y:S06]  /*1ab0*/  BRA `(.L_x_53) ;  /* 0x0000000000107947 */ /* 0x000fec0003800000 */
.L_x_52:
[----:B------:R-:W-:-:S04]  /*1ac0*/  LOP3.LUT R0, R0, 0x80000000, RZ, 0xc0, !PT ;  /* 0x8000000000007812 */ /* 0x000fc800078ec0ff */
[----:B------:R-:W-:Y:S01]  /*1ad0*/  LOP3.LUT R0, R0, 0x7f800000, RZ, 0xfc, !PT ;  /* 0x7f80000000007812 */ /* 0x000fe200078efcff */
[----:B------:R-:W-:Y:S06]  /*1ae0*/  BRA `(.L_x_53) ;  /* 0x0000000000047947 */ /* 0x000fec0003800000 */
.L_x_51:
[----:B------:R-:W-:-:S07]  /*1af0*/  LEA R0, R19, R0, 0x17 ;  /* 0x0000000013007211 */ /* 0x000fce00078eb8ff */
.L_x_53:
[----:B------:R-:W-:Y:S05]  /*1b00*/  BSYNC.RECONVERGENT B3 ;  /* 0x0000000000037941 */ /* 0x000fea0003800200 */
.L_x_50:
[----:B------:R-:W-:Y:S05]  /*1b10*/  BRA `(.L_x_54) ;  /* 0x0000000000207947 */ /* 0x000fea0003800000 */
.L_x_49:
[----:B------:R-:W-:-:S04]  /*1b20*/  LOP3.LUT R0, R3, 0x80000000, R0, 0x48, !PT ;  /* 0x8000000003007812 */ /* 0x000fc800078e4800 */
[----:B------:R-:W-:Y:S01]  /*1b30*/  LOP3.LUT R0, R0, 0x7f800000, RZ, 0xfc, !PT ;  /* 0x7f80000000007812 */ /* 0x000fe200078efcff */
[----:B------:R-:W-:Y:S06]  /*1b40*/  BRA `(.L_x_54) ;  /* 0x0000000000147947 */ /* 0x000fec0003800000 */
.L_x_48:
[----:B------:R-:W-:Y:S01]  /*1b50*/  LOP3.LUT R0, R3, 0x80000000, R0, 0x48, !PT ;  /* 0x8000000003007812 */ /* 0x000fe200078e4800 */
[----:B------:R-:W-:Y:S06]  /*1b60*/  BRA `(.L_x_54) ;  /* 0x00000000000c7947 */ /* 0x000fec0003800000 */
.L_x_47:
[----:B------:R-:W0:Y:S01]  /*1b70*/  MUFU.RSQ R0, -QNAN ;  /* 0xffc0000000007908 */ /* 0x000e220000001400 */
[----:B------:R-:W-:Y:S05]  /*1b80*/  BRA `(.L_x_54) ;  /* 0x0000000000047947 */ /* 0x000fea0003800000 */
.L_x_46:
[----:B------:R-:W-:-:S07]  /*1b90*/  FADD.FTZ R0, R0, R3 ;  /* 0x0000000300007221 */ /* 0x000fce0000010000 */
.L_x_54:
[----:B------:R-:W-:Y:S05]  /*1ba0*/  BSYNC.RECONVERGENT B2 ;  /* 0x0000000000027941 */ /* 0x000fea0003800200 */
.L_x_44:
[----:B------:R-:W-:-:S04]  /*1bb0*/  HFMA2 R3, -RZ, RZ, 0, 0 ;  /* 0x00000000ff037431 */ /* 0x000fc800000001ff */
[----:B0-----:R-:W-:Y:S05]  /*1bc0*/  RET.REL.NODEC R2 `(_Z6kernelP6SpherePh) ;  /* 0xffffffe4020c7950 */ /* 0x001fea0003c3ffff */
.L_x_55:
[----:B------:R-:W-:-:S00]  /*1bd0*/  BRA `(.L_x_55) ;  /* 0xfffffffc00fc7947 */ /* 0x000fc0000383ffff */
[----:B------:R-:W-:-:S00]  /*1be0*/  NOP ;  /* 0x0000000000007918 */ /* 0x000fc00000000000 */
        /* <DEDUP_REMOVED lines=9> */
.L_x_57:


//--------------------- .nv.shared.reserved.0     --------------------------
	.section	.nv.shared.reserved.0,"aw",@nobits
	.weak		__nv_reservedSMEM_offset_0_alias
	.size		__nv_reservedSMEM_offset_0_alias, 0, 64
	.other		__nv_reservedSMEM_offset_0_alias,@"STO_CUDA_RESERVED_SHARED STV_DEFAULT"
__nv_reservedSMEM_offset_0_alias:
	.zero		0
	.zero		64


//--------------------- .nv.constant0._Z6kernelP6SpherePh --------------------------
	.section	.nv.constant0._Z6kernelP6SpherePh,"a",@progbits
	.sectionflags	@""
	.align	4
.nv.constant0._Z6kernelP6SpherePh:
	.zero		912


//--------------------- SYMBOLS --------------------------

	.type		.nv.reservedSmem.offset0,@object
	.size		.nv.reservedSmem.offset0,0x4
